	.headerflags	@"EF_CUDA_TEXMODE_UNIFIED EF_CUDA_64BIT_ADDRESS EF_CUDA_ACCELERATORS EF_CUDA_SM90 EF_CUDA_VIRTUAL_SM(EF_CUDA_SM90)"
	.elftype	@"ET_EXEC"


//--------------------- .nv.info                  --------------------------
	.section	.nv.info,"",@"SHT_CUDA_INFO"
	.align	4


	//----- nvinfo : EIATTR_REGCOUNT
	.align		4
        /*0000*/ 	.byte	0x04, 0x2f
        /*0002*/ 	.short	(.L_1 - .L_0)
	.align		4
.L_0:
        /*0004*/ 	.word	index@(triton_poi_fused_convolution_71)
        /*0008*/ 	.word	0x0000000c


	//----- nvinfo : EIATTR_MIN_STACK_SIZE
	.align		4
.L_1:
        /*000c*/ 	.byte	0x04, 0x12
        /*000e*/ 	.short	(.L_3 - .L_2)
	.align		4
.L_2:
        /*0010*/ 	.word	index@(triton_poi_fused_convolution_71)
        /*0014*/ 	.word	0x00000000


	//----- nvinfo : EIATTR_FRAME_SIZE
	.align		4
.L_3:
        /*0018*/ 	.byte	0x04, 0x11
        /*001a*/ 	.short	(.L_5 - .L_4)
	.align		4
.L_4:
        /*001c*/ 	.word	index@(triton_poi_fused_convolution_71)
        /*0020*/ 	.word	0x00000000


	//----- nvinfo : EIATTR_MIN_STACK_SIZE
	.align		4
.L_5:
        /*0024*/ 	.byte	0x04, 0x12
        /*0026*/ 	.short	(.L_7 - .L_6)
	.align		4
.L_6:
        /*0028*/ 	.word	index@(triton_poi_fused_convolution_71)
        /*002c*/ 	.word	0x00000000
.L_7:


//--------------------- .nv.info.triton_poi_fused_convolution_71 --------------------------
	.section	.nv.info.triton_poi_fused_convolution_71,"",@"SHT_CUDA_INFO"
	.sectionflags	@""
	.align	4


	//----- nvinfo : EIATTR_CUDA_API_VERSION
	.align		4
        /*0000*/ 	.byte	0x04, 0x37
        /*0002*/ 	.short	(.L_9 - .L_8)
.L_8:
        /*0004*/ 	.word	0x0000007c


	//----- nvinfo : EIATTR_KPARAM_INFO
	.align		4
.L_9:
        /*0008*/ 	.byte	0x04, 0x17
        /*000a*/ 	.short	(.L_11 - .L_10)
.L_10:
        /*000c*/ 	.word	0x00000000
        /*0010*/ 	.short	0x0002
        /*0012*/ 	.short	0x0010
        /*0014*/ 	.byte	0x00, 0xf0, 0x11, 0x00


	//----- nvinfo : EIATTR_KPARAM_INFO
	.align		4
.L_11:
        /*0018*/ 	.byte	0x04, 0x17
        /*001a*/ 	.short	(.L_13 - .L_12)
.L_12:
        /*001c*/ 	.word	0x00000000
        /*0020*/ 	.short	0x0001
        /*0022*/ 	.short	0x0008
        /*0024*/ 	.byte	0x00, 0xf4, 0x21, 0x00


	//----- nvinfo : EIATTR_KPARAM_INFO
	.align		4
.L_13:
        /*0028*/ 	.byte	0x04, 0x17
        /*002a*/ 	.short	(.L_15 - .L_14)
.L_14:
        /*002c*/ 	.word	0x00000000
        /*0030*/ 	.short	0x0000
        /*0032*/ 	.short	0x0000
        /*0034*/ 	.byte	0x00, 0xf4, 0x21, 0x00


	//----- nvinfo : EIATTR_SPARSE_MMA_MASK
	.align		4
.L_15:
        /*0038*/ 	.byte	0x03, 0x50
        /*003a*/ 	.short	0x0000


	//----- nvinfo : EIATTR_MAXREG_COUNT
	.align		4
        /*003c*/ 	.byte	0x03, 0x1b
        /*003e*/ 	.short	0x00ff


	//----- nvinfo : EIATTR_EXIT_INSTR_OFFSETS
	.align		4
        /*0040*/ 	.byte	0x04, 0x1c
        /*0042*/ 	.short	(.L_17 - .L_16)


	//   ....[0]....
.L_16:
        /*0044*/ 	.word	0x00000170


	//   ....[1]....
        /*0048*/ 	.word	0x00000190


	//----- nvinfo : EIATTR_REQNTID
	.align		4
.L_17:
        /*004c*/ 	.byte	0x04, 0x10
        /*004e*/ 	.short	(.L_19 - .L_18)
.L_18:
        /*0050*/ 	.word	0x00000080
        /*0054*/ 	.word	0x00000001
        /*0058*/ 	.word	0x00000001


	//----- nvinfo : EIATTR_CBANK_PARAM_SIZE
	.align		4
.L_19:
        /*005c*/ 	.byte	0x03, 0x19
        /*005e*/ 	.short	0x0014


	//----- nvinfo : EIATTR_PARAM_CBANK
	.align		4
        /*0060*/ 	.byte	0x04, 0x0a
        /*0062*/ 	.short	(.L_21 - .L_20)
	.align		4
.L_20:
        /*0064*/ 	.word	index@(.nv.constant0.triton_poi_fused_convolution_71)
        /*0068*/ 	.short	0x0210
        /*006a*/ 	.short	0x0014


	//----- nvinfo : EIATTR_SW_WAR
	.align		4
.L_21:
        /*006c*/ 	.byte	0x04, 0x36
        /*006e*/ 	.short	(.L_23 - .L_22)
.L_22:
        /*0070*/ 	.word	0x00000008
.L_23:


//--------------------- .nv.callgraph             --------------------------
	.section	.nv.callgraph,"",@"SHT_CUDA_CALLGRAPH"
	.align	4
	.sectionentsize	8
	.align		4
        /*0000*/ 	.word	0x00000000
	.align		4
        /*0004*/ 	.word	0xffffffff
	.align		4
        /*0008*/ 	.word	0x00000000
	.align		4
        /*000c*/ 	.word	0xfffffffe
	.align		4
        /*0010*/ 	.word	0x00000000
	.align		4
        /*0014*/ 	.word	0xfffffffd
	.align		4
        /*0018*/ 	.word	0x00000000
	.align		4
        /*001c*/ 	.word	0xfffffffc


//--------------------- .text.triton_poi_fused_convolution_71 --------------------------
	.section	.text.triton_poi_fused_convolution_71,"ax",@progbits
	.align	128
        .global         triton_poi_fused_convolution_71
        .type           triton_poi_fused_convolution_71,@function
        .size           triton_poi_fused_convolution_71,(.L_x_1 - triton_poi_fused_convolution_71)
        .other          triton_poi_fused_convolution_71,@"STO_CUDA_ENTRY STV_DEFAULT"
triton_poi_fused_convolution_71:
.text.triton_poi_fused_convolution_71:
[----:B------:R-:W0:Y:S02]  /*0000*/  LDC R1, c[0x0][0x28] ;  /* 0x00000a00ff017b82 */ /* 0x000e240000000800 */
[----:B------:R-:W1:Y:S01]  /*0010*/  S2R R0, SR_TID.X ;  /* 0x0000000000007919 */ /* 0x000e620000002100 */
[----:B------:R-:W-:Y:S01]  /*0020*/  HFMA2.MMA R6, -RZ, RZ, 0, 0 ;  /* 0x00000000ff067435 */ /* 0x000fe200000001ff */
[----:B------:R-:W2:Y:S01]  /*0030*/  LDC.64 R4, c[0x0][0x218] ;  /* 0x00008600ff047b82 */ /* 0x000ea20000000a00 */
[----:B------:R-:W-:Y:S01]  /*0040*/  ULDC.64 UR4, c[0x0][0x208] ;  /* 0x0000820000047ab9 */ /* 0x000fe20000000a00 */
[----:B------:R-:W3:Y:S06]  /*0050*/  S2R R7, SR_CTAID.X ;  /* 0x0000000000077919 */ /* 0x000eec0000002500 */
[----:B------:R-:W4:Y:S01]  /*0060*/  LDC.64 R2, c[0x0][0x210] ;  /* 0x00008400ff027b82 */ /* 0x000f220000000a00 */
[----:B-1----:R-:W-:-:S04]  /*0070*/  SHF.L.U32 R0, R0, 0x1, RZ ;  /* 0x0000000100007819 */ /* 0x002fc800000006ff */
[----:B------:R-:W-:-:S04]  /*0080*/  LOP3.LUT R0, R0, 0xfe, RZ, 0xc0, !PT ;  /* 0x000000fe00007812 */ /* 0x000fc800078ec0ff */
[----:B---3--:R-:W-:-:S04]  /*0090*/  LEA R7, R7, R0, 0x8 ;  /* 0x0000000007077211 */ /* 0x008fc800078e40ff */
[C---:B------:R-:W-:Y:S01]  /*00a0*/  ISETP.GE.AND P0, PT, R7.reuse, 0xaf8, PT ;  /* 0x00000af80700780c */ /* 0x040fe20003f06270 */
[----:B------:R-:W-:-:S04]  /*00b0*/  IMAD.HI R0, R7, -0x4549a9ef, R6 ;  /* 0xbab6561107007827 */ /* 0x000fc800078e0206 */
[----:B----4-:R-:W-:Y:S01]  /*00c0*/  IMAD.WIDE R2, R7, 0x4, R2 ;  /* 0x0000000407027825 */ /* 0x010fe200078e0202 */
[----:B------:R-:W-:-:S04]  /*00d0*/  SHF.R.U32.HI R9, RZ, 0x1f, R0 ;  /* 0x0000001fff097819 */ /* 0x000fc80000011600 */
[----:B------:R-:W-:-:S05]  /*00e0*/  LEA.HI.SX32 R9, R0, R9, 0x17 ;  /* 0x0000000900097211 */ /* 0x000fca00078fbaff */
[----:B------:R-:W-:Y:S01]  /*00f0*/  IMAD R9, R9, -0x2be, R7 ;  /* 0xfffffd4209097824 */ /* 0x000fe200078e0207 */
[----:B------:R-:W-:-:S03]  /*0100*/  MOV R7, RZ ;  /* 0x000000ff00077202 */ /* 0x000fc60000000f00 */
[----:B--2---:R-:W-:Y:S01]  /*0110*/  IMAD.WIDE R4, R9, 0x4, R4 ;  /* 0x0000000409047825 */ /* 0x004fe200078e0204 */
[----:B------:R-:W-:Y:S02]  /*0120*/  CS2R R8, SRZ ;  /* 0x0000000000087805 */ /* 0x000fe4000001ff00 */
[----:B------:R-:W2:Y:S04]  /*0130*/  @!P0 LDG.E.64 R6, desc[UR4][R2.64] ;  /* 0x0000000402068981 */ /* 0x000ea8000c1e1b00 */
[----:B------:R-:W2:Y:S02]  /*0140*/  @!P0 LDG.E.EL.64 R8, desc[UR4][R4.64] ;  /* 0x0000000404088981 */ /* 0x000ea4000c2e1b00 */
[----:B--2---:R-:W-:Y:S01]  /*0150*/  FADD R6, R8, R6 ;  /* 0x0000000608067221 */ /* 0x004fe20000000000 */
[----:B------:R-:W-:Y:S01]  /*0160*/  FADD R7, R9, R7 ;  /* 0x0000000709077221 */ /* 0x000fe20000000000 */
[----:B------:R-:W-:Y:S06]  /*0170*/  @P0 EXIT ;  /* 0x000000000000094d */ /* 0x000fec0003800000 */
[----:B------:R-:W-:Y:S01]  /*0180*/  STG.E.64 desc[UR4][R2.64], R6 ;  /* 0x0000000602007986 */ /* 0x000fe2000c101b04 */
[----:B------:R-:W-:Y:S05]  /*0190*/  EXIT ;  /* 0x000000000000794d */ /* 0x000fea0003800000 */
.L_x_0:
[----:B------:R-:W-:-:S00]  /*01a0*/  BRA `(.L_x_0) ;  /* 0xfffffffc00fc7947 */ /* 0x000fc0000383ffff */
[----:B------:R-:W-:-:S00]  /*01b0*/  NOP ;  /* 0x0000000000007918 */ /* 0x000fc00000000000 */
        /* <DEDUP_REMOVED lines=12> */
.L_x_1:


//--------------------- .nv.constant0.triton_poi_fused_convolution_71 --------------------------
	.section	.nv.constant0.triton_poi_fused_convolution_71,"a",@progbits
	.sectionflags	@""
	.align	4
.nv.constant0.triton_poi_fused_convolution_71:
	.zero		548
